//
// Generated by NVIDIA NVVM Compiler
//
// Compiler Build ID: CL-36424714
// Cuda compilation tools, release 13.0, V13.0.88
// Based on NVVM 20.0.0
//

.version 9.0
.target sm_100
.address_size 64

	// .globl	_Z5hellov
.extern .func  (.param .b32 func_retval0) vprintf
(
	.param .b64 vprintf_param_0,
	.param .b64 vprintf_param_1
)
;
.global .align 1 .b8 $str[15] = {72, 101, 108, 108, 111, 44, 32, 119, 111, 114, 108, 100, 33, 10};

.visible .entry _Z5hellov()
{
	.reg .b32 	%r<3>;
	.reg .b64 	%rd<3>;

	mov.u64 	%rd1, $str;
	cvta.global.u64 	%rd2, %rd1;
	{ // callseq 0, 0
	.param .b64 param0;
	st.param.b64 	[param0], %rd2;
	.param .b64 param1;
	st.param.b64 	[param1], 0;
	.param .b32 retval0;
	call.uni (retval0), 
	vprintf, 
	(
	param0, 
	param1
	);
	ld.param.b32 	%r1, [retval0];
	} // callseq 0
	ret;

}


// ===== COMPILED SASS (sm_100) =====

	.target	sm_100

	.elftype	@"ET_EXEC"


//--------------------- .note.nv.tkinfo           --------------------------
	.section	.note.nv.tkinfo,"",@"SHT_NOTE"
	.sectionflags	@"SHF_NOTE_NV_TKINFO"
	.tkinfo
        /*0018*/ 	.word	0x00000002
        /*0030*/ 	.string	""
        /*0030*/ 	.string	"ptxas"
        /*0030*/ 	.string	"Cuda compilation tools, release 13.0, V13.0.88"
        /*0030*/ 	.string	"Build cuda_13.0.r13.0/compiler.36424714_0"
        /*0030*/ 	.string	"-arch sm_100 -m 64 "



//--------------------- .note.nv.cuinfo           --------------------------
	.section	.note.nv.cuinfo,"",@"SHT_NOTE"
	.sectionflags	@"SHF_NOTE_NV_CUINFO"
        /*0018*/ 	.short	0x0002
        /*001a*/ 	.short	0x0064
        /*001c*/ 	.short	0x0082
	.zero		2


//--------------------- .nv.info                  --------------------------
	.section	.nv.info,"",@"SHT_CUDA_INFO"
	.align	4


	//----- nvinfo : EIATTR_REGCOUNT
	.align		4
        /*0000*/ 	.byte	0x04, 0x2f
        /*0002*/ 	.short	(.L_2 - .L_1)
	.align		4
.L_1:
        /*0004*/ 	.word	index@(_Z5hellov)
        /*0008*/ 	.word	0x00000018


	//----- nvinfo : EIATTR_FRAME_SIZE
	.align		4
.L_2:
        /*000c*/ 	.byte	0x04, 0x11
        /*000e*/ 	.short	(.L_4 - .L_3)
	.align		4
.L_3:
        /*0010*/ 	.word	index@(_Z5hellov)
        /*0014*/ 	.word	0x00000000


	//----- nvinfo : EIATTR_MIN_STACK_SIZE
	.align		4
.L_4:
        /*0018*/ 	.byte	0x04, 0x12
        /*001a*/ 	.short	(.L_6 - .L_5)
	.align		4
.L_5:
        /*001c*/ 	.word	index@(_Z5hellov)
        /*0020*/ 	.word	0x00000000
.L_6:


//--------------------- .nv.compat                --------------------------
	.section	.nv.compat,"",@"SHT_CUDA_COMPAT_INFO"
	.align	4
        /*0000*/ 	.byte	0x02, 0x09, 0x00, 0x00, 0x02, 0x02, 0x01, 0x00, 0x02, 0x05, 0x05, 0x00, 0x03, 0x07, 0x01, 0x01
        /*0010*/ 	.byte	0x02, 0x03, 0x00, 0x00, 0x02, 0x06, 0x01, 0x00, 0x04, 0x0b, 0x08, 0x00, 0x09, 0x00, 0x00, 0x00
        /*0020*/ 	.byte	0x00, 0x00, 0x00, 0x00


//--------------------- .nv.info._Z5hellov        --------------------------
	.section	.nv.info._Z5hellov,"",@"SHT_CUDA_INFO"
	.sectionflags	@""
	.align	4


	//----- nvinfo : EIATTR_CUDA_API_VERSION
	.align		4
        /*0000*/ 	.byte	0x04, 0x37
        /*0002*/ 	.short	(.L_8 - .L_7)
.L_7:
        /*0004*/ 	.word	0x00000082


	//----- nvinfo : EIATTR_SPARSE_MMA_MASK
	.align		4
.L_8:
        /*0008*/ 	.byte	0x03, 0x50
        /*000a*/ 	.short	0x0000


	//----- nvinfo : EIATTR_MAXREG_COUNT
	.align		4
        /*000c*/ 	.byte	0x03, 0x1b
        /*000e*/ 	.short	0x00ff


	//----- nvinfo : EIATTR_EXTERNS
	.align		4
        /*0010*/ 	.byte	0x04, 0x0f
        /*0012*/ 	.short	(.L_10 - .L_9)


	//   ....[0]....
	.align		4
.L_9:
        /*0014*/ 	.word	index@(vprintf)


	//----- nvinfo : EIATTR_MERCURY_ISA_VERSION
	.align		4
.L_10:
        /*0018*/ 	.byte	0x03, 0x5f
        /*001a*/ 	.short	0x0101


	//----- nvinfo : EIATTR_VRC_CTA_INIT_COUNT
	.align		4
        /*001c*/ 	.byte	0x02, 0x4a
	.zero		1
	.zero		1


	//----- nvinfo : EIATTR_SYSCALL_OFFSETS
	.align		4
        /*0020*/ 	.byte	0x04, 0x46
        /*0022*/ 	.short	(.L_12 - .L_11)


	//   ....[0]....
.L_11:
        /*0024*/ 	.word	0x00000080


	//----- nvinfo : EIATTR_EXIT_INSTR_OFFSETS
	.align		4
.L_12:
        /*0028*/ 	.byte	0x04, 0x1c
        /*002a*/ 	.short	(.L_14 - .L_13)


	//   ....[0]....
.L_13:
        /*002c*/ 	.word	0x00000090


	//----- nvinfo : EIATTR_SW_WAR
	.align		4
.L_14:
        /*0030*/ 	.byte	0x04, 0x36
        /*0032*/ 	.short	(.L_16 - .L_15)
.L_15:
        /*0034*/ 	.word	0x00000008
.L_16:


//--------------------- .nv.callgraph             --------------------------
	.section	.nv.callgraph,"",@"SHT_CUDA_CALLGRAPH"
	.align	4
	.sectionentsize	8
	.align		4
        /*0000*/ 	.word	0x00000000
	.align		4
        /*0004*/ 	.word	0xffffffff
	.align		4
        /*0008*/ 	.word	index@(_Z5hellov)
	.align		4
        /*000c*/ 	.word	index@(vprintf)
	.align		4
        /*0010*/ 	.word	0x00000000
	.align		4
        /*0014*/ 	.word	0xfffffffe
	.align		4
        /*0018*/ 	.word	0x00000000
	.align		4
        /*001c*/ 	.word	0xfffffffd
	.align		4
        /*0020*/ 	.word	0x00000000
	.align		4
        /*0024*/ 	.word	0xfffffffc


//--------------------- .nv.constant4             --------------------------
	.section	.nv.constant4,"a",@progbits
	.align	8
	.align		8
.nv.constant4:
        /*0000*/ 	.dword	vprintf
	.align		8
        /*0008*/ 	.dword	$str


//--------------------- .text._Z5hellov           --------------------------
	.section	.text._Z5hellov,"ax",@progbits
	.align	128
        .global         _Z5hellov
        .type           _Z5hellov,@function
        .size           _Z5hellov,(.L_x_2 - _Z5hellov)
        .other          _Z5hellov,@"STO_CUDA_ENTRY STV_DEFAULT"
_Z5hellov:
.text._Z5hellov:
[----:B------:R-:W0:Y:S01]  /*0000*/  LDC R1, c[0x0][0x37c] ;  /* 0x0000df00ff017b82 */ /* 0x000e220000000800 */
[----:B------:R-:W-:Y:S01]  /*0010*/  MOV R0, 0x0 ;  /* 0x0000000000007802 */ /* 0x000fe20000000f00 */
[----:B------:R-:W1:Y:S01]  /*0020*/  LDCU.64 UR4, c[0x4][0x8] ;  /* 0x01000100ff0477ac */ /* 0x000e620008000a00 */
[----:B------:R-:W-:-:S05]  /*0030*/  CS2R R6, SRZ ;  /* 0x0000000000067805 */ /* 0x000fca000001ff00 */
[----:B------:R2:W3:Y:S01]  /*0040*/  LDC.64 R2, c[0x4][R0] ;  /* 0x0100000000027b82 */ /* 0x0004e20000000a00 */
[----:B-1----:R-:W-:Y:S02]  /*0050*/  IMAD.U32 R4, RZ, RZ, UR4 ;  /* 0x00000004ff047e24 */ /* 0x002fe4000f8e00ff */
[----:B--2---:R-:W-:-:S07]  /*0060*/  IMAD.U32 R5, RZ, RZ, UR5 ;  /* 0x00000005ff057e24 */ /* 0x004fce000f8e00ff */
[----:B------:R-:W-:-:S07]  /*0070*/  LEPC R20, `(.L_x_0) ;  /* 0x000000001014794e */ /* 0x000fce0000000000 */
[----:B0--3--:R-:W-:Y:S05]  /*0080*/  CALL.ABS.NOINC R2 ;  /* 0x0000000002007343 */ /* 0x009fea0003c00000 */
.L_x_0:
[----:B------:R-:W-:Y:S05]  /*0090*/  EXIT ;  /* 0x000000000000794d */ /* 0x000fea0003800000 */
.L_x_1:
[----:B------:R-:W-:-:S00]  /*00a0*/  BRA `(.L_x_1) ;  /* 0xfffffffc00fc7947 */ /* 0x000fc0000383ffff */
[----:B------:R-:W-:-:S00]  /*00b0*/  NOP ;  /* 0x0000000000007918 */ /* 0x000fc00000000000 */
        /* <DEDUP_REMOVED lines=12> */
.L_x_2:


//--------------------- .nv.global.init           --------------------------
	.section	.nv.global.init,"aw",@progbits
.nv.global.init:
	.type		$str,@object
	.size		$str,(.L_0 - $str)
$str:
        /*0000*/ 	.byte	0x48, 0x65, 0x6c, 0x6c, 0x6f, 0x2c, 0x20, 0x77, 0x6f, 0x72, 0x6c, 0x64, 0x21, 0x0a, 0x00
.L_0:


//--------------------- .nv.shared.reserved.0     --------------------------
	.section	.nv.shared.reserved.0,"aw",@nobits
	.weak		__nv_reservedSMEM_offset_0_alias
	.size		__nv_reservedSMEM_offset_0_alias, 0, 64
	.other		__nv_reservedSMEM_offset_0_alias,@"STO_CUDA_RESERVED_SHARED STV_DEFAULT"
__nv_reservedSMEM_offset_0_alias:
	.zero		0
	.zero		64


//--------------------- .nv.constant0._Z5hellov   --------------------------
	.section	.nv.constant0._Z5hellov,"a",@progbits
	.sectionflags	@""
	.align	4
.nv.constant0._Z5hellov:
	.zero		896


//--------------------- SYMBOLS --------------------------

	.type		.nv.reservedSmem.offset0,@object
	.size		.nv.reservedSmem.offset0,0x4
	.type		vprintf,@function
